//
// Generated by NVIDIA NVVM Compiler
//
// Compiler Build ID: CL-36424714
// Cuda compilation tools, release 13.0, V13.0.88
// Based on NVVM 20.0.0
//

.version 9.0
.target sm_100
.address_size 64

	// .globl	_Z18sumMatrixOnGPU2D2DPfS_S_ii

.visible .entry _Z18sumMatrixOnGPU2D2DPfS_S_ii(
	.param .u64 .ptr .align 1 _Z18sumMatrixOnGPU2D2DPfS_S_ii_param_0,
	.param .u64 .ptr .align 1 _Z18sumMatrixOnGPU2D2DPfS_S_ii_param_1,
	.param .u64 .ptr .align 1 _Z18sumMatrixOnGPU2D2DPfS_S_ii_param_2,
	.param .u32 _Z18sumMatrixOnGPU2D2DPfS_S_ii_param_3,
	.param .u32 _Z18sumMatrixOnGPU2D2DPfS_S_ii_param_4
)
{
	.reg .pred 	%p<4>;
	.reg .b32 	%r<14>;
	.reg .b32 	%f<4>;
	.reg .b64 	%rd<11>;

	ld.param.u64 	%rd1, [_Z18sumMatrixOnGPU2D2DPfS_S_ii_param_0];
	ld.param.u64 	%rd2, [_Z18sumMatrixOnGPU2D2DPfS_S_ii_param_1];
	ld.param.u64 	%rd3, [_Z18sumMatrixOnGPU2D2DPfS_S_ii_param_2];
	ld.param.u32 	%r2, [_Z18sumMatrixOnGPU2D2DPfS_S_ii_param_3];
	ld.param.u32 	%r3, [_Z18sumMatrixOnGPU2D2DPfS_S_ii_param_4];
	mov.u32 	%r5, %ctaid.x;
	mov.u32 	%r6, %ntid.x;
	mov.u32 	%r7, %tid.x;
	mad.lo.s32 	%r8, %r5, %r6, %r7;
	mov.u32 	%r9, %ctaid.y;
	mov.u32 	%r10, %ntid.y;
	mov.u32 	%r11, %tid.y;
	mad.lo.s32 	%r12, %r9, %r10, %r11;
	mad.lo.s32 	%r1, %r2, %r12, %r8;
	setp.ge.s32 	%p1, %r8, %r2;
	setp.ge.s32 	%p2, %r12, %r3;
	or.pred  	%p3, %p1, %p2;
	@%p3 bra 	$L__BB0_2;
	cvta.to.global.u64 	%rd4, %rd1;
	cvta.to.global.u64 	%rd5, %rd2;
	cvta.to.global.u64 	%rd6, %rd3;
	mul.wide.u32 	%rd7, %r1, 4;
	add.s64 	%rd8, %rd4, %rd7;
	ld.global.f32 	%f1, [%rd8];
	add.s64 	%rd9, %rd5, %rd7;
	ld.global.f32 	%f2, [%rd9];
	add.f32 	%f3, %f1, %f2;
	add.s64 	%rd10, %rd6, %rd7;
	st.global.f32 	[%rd10], %f3;
$L__BB0_2:
	ret;

}
	// .globl	_Z18sumMatrixOnGPU1D1DPfS_S_ii
.visible .entry _Z18sumMatrixOnGPU1D1DPfS_S_ii(
	.param .u64 .ptr .align 1 _Z18sumMatrixOnGPU1D1DPfS_S_ii_param_0,
	.param .u64 .ptr .align 1 _Z18sumMatrixOnGPU1D1DPfS_S_ii_param_1,
	.param .u64 .ptr .align 1 _Z18sumMatrixOnGPU1D1DPfS_S_ii_param_2,
	.param .u32 _Z18sumMatrixOnGPU1D1DPfS_S_ii_param_3,
	.param .u32 _Z18sumMatrixOnGPU1D1DPfS_S_ii_param_4
)
{
	.reg .pred 	%p<12>;
	.reg .b32 	%r<114>;
	.reg .b32 	%f<88>;
	.reg .b64 	%rd<123>;

	ld.param.u64 	%rd4, [_Z18sumMatrixOnGPU1D1DPfS_S_ii_param_0];
	ld.param.u64 	%rd5, [_Z18sumMatrixOnGPU1D1DPfS_S_ii_param_1];
	ld.param.u64 	%rd6, [_Z18sumMatrixOnGPU1D1DPfS_S_ii_param_2];
	ld.param.u32 	%r69, [_Z18sumMatrixOnGPU1D1DPfS_S_ii_param_3];
	ld.param.u32 	%r70, [_Z18sumMatrixOnGPU1D1DPfS_S_ii_param_4];
	cvta.to.global.u64 	%rd1, %rd6;
	cvta.to.global.u64 	%rd2, %rd5;
	cvta.to.global.u64 	%rd3, %rd4;
	mov.u32 	%r71, %ctaid.x;
	mov.u32 	%r72, %ntid.x;
	mul.lo.s32 	%r1, %r71, %r72;
	mov.u32 	%r2, %tid.x;
	add.s32 	%r3, %r1, %r2;
	setp.ge.s32 	%p1, %r3, %r69;
	setp.lt.s32 	%p2, %r70, 1;
	or.pred  	%p3, %p1, %p2;
	@%p3 bra 	$L__BB1_13;
	setp.lt.u32 	%p4, %r70, 16;
	mov.b32 	%r110, 0;
	@%p4 bra 	$L__BB1_4;
	and.b32  	%r74, %r70, 2147483632;
	neg.s32 	%r108, %r74;
	add.s32 	%r75, %r2, %r69;
	add.s32 	%r107, %r75, %r1;
	shl.b32 	%r76, %r69, 1;
	add.s32 	%r106, %r3, %r76;
	mad.lo.s32 	%r105, %r69, 3, %r3;
	shl.b32 	%r77, %r69, 2;
	add.s32 	%r104, %r3, %r77;
	mad.lo.s32 	%r103, %r69, 5, %r3;
	mad.lo.s32 	%r102, %r69, 6, %r3;
	mad.lo.s32 	%r101, %r69, 7, %r3;
	shl.b32 	%r78, %r69, 3;
	add.s32 	%r100, %r3, %r78;
	mad.lo.s32 	%r99, %r69, 9, %r3;
	mad.lo.s32 	%r98, %r69, 10, %r3;
	mad.lo.s32 	%r97, %r69, 11, %r3;
	mad.lo.s32 	%r96, %r69, 12, %r3;
	mad.lo.s32 	%r95, %r69, 13, %r3;
	mad.lo.s32 	%r94, %r69, 14, %r3;
	mad.lo.s32 	%r93, %r69, 15, %r3;
	mov.u32 	%r92, %r3;
$L__BB1_3:
	.pragma "nounroll";
	and.b32  	%r110, %r70, 2147483632;
	mul.wide.u32 	%rd7, %r92, 4;
	add.s64 	%rd8, %rd3, %rd7;
	ld.global.f32 	%f1, [%rd8];
	add.s64 	%rd9, %rd2, %rd7;
	ld.global.f32 	%f2, [%rd9];
	add.f32 	%f3, %f1, %f2;
	add.s64 	%rd10, %rd1, %rd7;
	st.global.f32 	[%rd10], %f3;
	mul.wide.u32 	%rd11, %r107, 4;
	add.s64 	%rd12, %rd3, %rd11;
	ld.global.f32 	%f4, [%rd12];
	add.s64 	%rd13, %rd2, %rd11;
	ld.global.f32 	%f5, [%rd13];
	add.f32 	%f6, %f4, %f5;
	add.s64 	%rd14, %rd1, %rd11;
	st.global.f32 	[%rd14], %f6;
	mul.wide.u32 	%rd15, %r106, 4;
	add.s64 	%rd16, %rd3, %rd15;
	ld.global.f32 	%f7, [%rd16];
	add.s64 	%rd17, %rd2, %rd15;
	ld.global.f32 	%f8, [%rd17];
	add.f32 	%f9, %f7, %f8;
	add.s64 	%rd18, %rd1, %rd15;
	st.global.f32 	[%rd18], %f9;
	mul.wide.u32 	%rd19, %r105, 4;
	add.s64 	%rd20, %rd3, %rd19;
	ld.global.f32 	%f10, [%rd20];
	add.s64 	%rd21, %rd2, %rd19;
	ld.global.f32 	%f11, [%rd21];
	add.f32 	%f12, %f10, %f11;
	add.s64 	%rd22, %rd1, %rd19;
	st.global.f32 	[%rd22], %f12;
	mul.wide.u32 	%rd23, %r104, 4;
	add.s64 	%rd24, %rd3, %rd23;
	ld.global.f32 	%f13, [%rd24];
	add.s64 	%rd25, %rd2, %rd23;
	ld.global.f32 	%f14, [%rd25];
	add.f32 	%f15, %f13, %f14;
	add.s64 	%rd26, %rd1, %rd23;
	st.global.f32 	[%rd26], %f15;
	mul.wide.u32 	%rd27, %r103, 4;
	add.s64 	%rd28, %rd3, %rd27;
	ld.global.f32 	%f16, [%rd28];
	add.s64 	%rd29, %rd2, %rd27;
	ld.global.f32 	%f17, [%rd29];
	add.f32 	%f18, %f16, %f17;
	add.s64 	%rd30, %rd1, %rd27;
	st.global.f32 	[%rd30], %f18;
	mul.wide.u32 	%rd31, %r102, 4;
	add.s64 	%rd32, %rd3, %rd31;
	ld.global.f32 	%f19, [%rd32];
	add.s64 	%rd33, %rd2, %rd31;
	ld.global.f32 	%f20, [%rd33];
	add.f32 	%f21, %f19, %f20;
	add.s64 	%rd34, %rd1, %rd31;
	st.global.f32 	[%rd34], %f21;
	mul.wide.u32 	%rd35, %r101, 4;
	add.s64 	%rd36, %rd3, %rd35;
	ld.global.f32 	%f22, [%rd36];
	add.s64 	%rd37, %rd2, %rd35;
	ld.global.f32 	%f23, [%rd37];
	add.f32 	%f24, %f22, %f23;
	add.s64 	%rd38, %rd1, %rd35;
	st.global.f32 	[%rd38], %f24;
	mul.wide.u32 	%rd39, %r100, 4;
	add.s64 	%rd40, %rd3, %rd39;
	ld.global.f32 	%f25, [%rd40];
	add.s64 	%rd41, %rd2, %rd39;
	ld.global.f32 	%f26, [%rd41];
	add.f32 	%f27, %f25, %f26;
	add.s64 	%rd42, %rd1, %rd39;
	st.global.f32 	[%rd42], %f27;
	mul.wide.u32 	%rd43, %r99, 4;
	add.s64 	%rd44, %rd3, %rd43;
	ld.global.f32 	%f28, [%rd44];
	add.s64 	%rd45, %rd2, %rd43;
	ld.global.f32 	%f29, [%rd45];
	add.f32 	%f30, %f28, %f29;
	add.s64 	%rd46, %rd1, %rd43;
	st.global.f32 	[%rd46], %f30;
	mul.wide.u32 	%rd47, %r98, 4;
	add.s64 	%rd48, %rd3, %rd47;
	ld.global.f32 	%f31, [%rd48];
	add.s64 	%rd49, %rd2, %rd47;
	ld.global.f32 	%f32, [%rd49];
	add.f32 	%f33, %f31, %f32;
	add.s64 	%rd50, %rd1, %rd47;
	st.global.f32 	[%rd50], %f33;
	mul.wide.u32 	%rd51, %r97, 4;
	add.s64 	%rd52, %rd3, %rd51;
	ld.global.f32 	%f34, [%rd52];
	add.s64 	%rd53, %rd2, %rd51;
	ld.global.f32 	%f35, [%rd53];
	add.f32 	%f36, %f34, %f35;
	add.s64 	%rd54, %rd1, %rd51;
	st.global.f32 	[%rd54], %f36;
	mul.wide.u32 	%rd55, %r96, 4;
	add.s64 	%rd56, %rd3, %rd55;
	ld.global.f32 	%f37, [%rd56];
	add.s64 	%rd57, %rd2, %rd55;
	ld.global.f32 	%f38, [%rd57];
	add.f32 	%f39, %f37, %f38;
	add.s64 	%rd58, %rd1, %rd55;
	st.global.f32 	[%rd58], %f39;
	mul.wide.u32 	%rd59, %r95, 4;
	add.s64 	%rd60, %rd3, %rd59;
	ld.global.f32 	%f40, [%rd60];
	add.s64 	%rd61, %rd2, %rd59;
	ld.global.f32 	%f41, [%rd61];
	add.f32 	%f42, %f40, %f41;
	add.s64 	%rd62, %rd1, %rd59;
	st.global.f32 	[%rd62], %f42;
	mul.wide.u32 	%rd63, %r94, 4;
	add.s64 	%rd64, %rd3, %rd63;
	ld.global.f32 	%f43, [%rd64];
	add.s64 	%rd65, %rd2, %rd63;
	ld.global.f32 	%f44, [%rd65];
	add.f32 	%f45, %f43, %f44;
	add.s64 	%rd66, %rd1, %rd63;
	st.global.f32 	[%rd66], %f45;
	mul.wide.u32 	%rd67, %r93, 4;
	add.s64 	%rd68, %rd3, %rd67;
	ld.global.f32 	%f46, [%rd68];
	add.s64 	%rd69, %rd2, %rd67;
	ld.global.f32 	%f47, [%rd69];
	add.f32 	%f48, %f46, %f47;
	add.s64 	%rd70, %rd1, %rd67;
	st.global.f32 	[%rd70], %f48;
	add.s32 	%r108, %r108, 16;
	shl.b32 	%r79, %r69, 4;
	add.s32 	%r107, %r107, %r79;
	add.s32 	%r106, %r106, %r79;
	add.s32 	%r105, %r105, %r79;
	add.s32 	%r104, %r104, %r79;
	add.s32 	%r103, %r103, %r79;
	add.s32 	%r102, %r102, %r79;
	add.s32 	%r101, %r101, %r79;
	add.s32 	%r100, %r100, %r79;
	add.s32 	%r99, %r99, %r79;
	add.s32 	%r98, %r98, %r79;
	add.s32 	%r97, %r97, %r79;
	add.s32 	%r96, %r96, %r79;
	add.s32 	%r95, %r95, %r79;
	add.s32 	%r94, %r94, %r79;
	add.s32 	%r93, %r93, %r79;
	add.s32 	%r92, %r92, %r79;
	setp.ne.s32 	%p5, %r108, 0;
	@%p5 bra 	$L__BB1_3;
$L__BB1_4:
	and.b32  	%r56, %r70, 15;
	setp.eq.s32 	%p6, %r56, 0;
	@%p6 bra 	$L__BB1_13;
	and.b32  	%r57, %r70, 7;
	setp.lt.u32 	%p7, %r56, 8;
	@%p7 bra 	$L__BB1_7;
	mad.lo.s32 	%r80, %r110, %r69, %r3;
	mul.wide.u32 	%rd71, %r80, 4;
	add.s64 	%rd72, %rd3, %rd71;
	ld.global.f32 	%f49, [%rd72];
	add.s64 	%rd73, %rd2, %rd71;
	ld.global.f32 	%f50, [%rd73];
	add.f32 	%f51, %f49, %f50;
	add.s64 	%rd74, %rd1, %rd71;
	st.global.f32 	[%rd74], %f51;
	add.s32 	%r81, %r80, %r69;
	mul.wide.u32 	%rd75, %r81, 4;
	add.s64 	%rd76, %rd3, %rd75;
	ld.global.f32 	%f52, [%rd76];
	add.s64 	%rd77, %rd2, %rd75;
	ld.global.f32 	%f53, [%rd77];
	add.f32 	%f54, %f52, %f53;
	add.s64 	%rd78, %rd1, %rd75;
	st.global.f32 	[%rd78], %f54;
	add.s32 	%r82, %r81, %r69;
	mul.wide.u32 	%rd79, %r82, 4;
	add.s64 	%rd80, %rd3, %rd79;
	ld.global.f32 	%f55, [%rd80];
	add.s64 	%rd81, %rd2, %rd79;
	ld.global.f32 	%f56, [%rd81];
	add.f32 	%f57, %f55, %f56;
	add.s64 	%rd82, %rd1, %rd79;
	st.global.f32 	[%rd82], %f57;
	add.s32 	%r83, %r82, %r69;
	mul.wide.u32 	%rd83, %r83, 4;
	add.s64 	%rd84, %rd3, %rd83;
	ld.global.f32 	%f58, [%rd84];
	add.s64 	%rd85, %rd2, %rd83;
	ld.global.f32 	%f59, [%rd85];
	add.f32 	%f60, %f58, %f59;
	add.s64 	%rd86, %rd1, %rd83;
	st.global.f32 	[%rd86], %f60;
	add.s32 	%r84, %r83, %r69;
	mul.wide.u32 	%rd87, %r84, 4;
	add.s64 	%rd88, %rd3, %rd87;
	ld.global.f32 	%f61, [%rd88];
	add.s64 	%rd89, %rd2, %rd87;
	ld.global.f32 	%f62, [%rd89];
	add.f32 	%f63, %f61, %f62;
	add.s64 	%rd90, %rd1, %rd87;
	st.global.f32 	[%rd90], %f63;
	add.s32 	%r85, %r84, %r69;
	mul.wide.u32 	%rd91, %r85, 4;
	add.s64 	%rd92, %rd3, %rd91;
	ld.global.f32 	%f64, [%rd92];
	add.s64 	%rd93, %rd2, %rd91;
	ld.global.f32 	%f65, [%rd93];
	add.f32 	%f66, %f64, %f65;
	add.s64 	%rd94, %rd1, %rd91;
	st.global.f32 	[%rd94], %f66;
	add.s32 	%r86, %r85, %r69;
	mul.wide.u32 	%rd95, %r86, 4;
	add.s64 	%rd96, %rd3, %rd95;
	ld.global.f32 	%f67, [%rd96];
	add.s64 	%rd97, %rd2, %rd95;
	ld.global.f32 	%f68, [%rd97];
	add.f32 	%f69, %f67, %f68;
	add.s64 	%rd98, %rd1, %rd95;
	st.global.f32 	[%rd98], %f69;
	add.s32 	%r87, %r86, %r69;
	mul.wide.u32 	%rd99, %r87, 4;
	add.s64 	%rd100, %rd3, %rd99;
	ld.global.f32 	%f70, [%rd100];
	add.s64 	%rd101, %rd2, %rd99;
	ld.global.f32 	%f71, [%rd101];
	add.f32 	%f72, %f70, %f71;
	add.s64 	%rd102, %rd1, %rd99;
	st.global.f32 	[%rd102], %f72;
	add.s32 	%r110, %r110, 8;
$L__BB1_7:
	setp.eq.s32 	%p8, %r57, 0;
	@%p8 bra 	$L__BB1_13;
	and.b32  	%r60, %r70, 3;
	setp.lt.u32 	%p9, %r57, 4;
	@%p9 bra 	$L__BB1_10;
	mad.lo.s32 	%r88, %r110, %r69, %r3;
	mul.wide.u32 	%rd103, %r88, 4;
	add.s64 	%rd104, %rd3, %rd103;
	ld.global.f32 	%f73, [%rd104];
	add.s64 	%rd105, %rd2, %rd103;
	ld.global.f32 	%f74, [%rd105];
	add.f32 	%f75, %f73, %f74;
	add.s64 	%rd106, %rd1, %rd103;
	st.global.f32 	[%rd106], %f75;
	add.s32 	%r89, %r88, %r69;
	mul.wide.u32 	%rd107, %r89, 4;
	add.s64 	%rd108, %rd3, %rd107;
	ld.global.f32 	%f76, [%rd108];
	add.s64 	%rd109, %rd2, %rd107;
	ld.global.f32 	%f77, [%rd109];
	add.f32 	%f78, %f76, %f77;
	add.s64 	%rd110, %rd1, %rd107;
	st.global.f32 	[%rd110], %f78;
	add.s32 	%r90, %r89, %r69;
	mul.wide.u32 	%rd111, %r90, 4;
	add.s64 	%rd112, %rd3, %rd111;
	ld.global.f32 	%f79, [%rd112];
	add.s64 	%rd113, %rd2, %rd111;
	ld.global.f32 	%f80, [%rd113];
	add.f32 	%f81, %f79, %f80;
	add.s64 	%rd114, %rd1, %rd111;
	st.global.f32 	[%rd114], %f81;
	add.s32 	%r91, %r90, %r69;
	mul.wide.u32 	%rd115, %r91, 4;
	add.s64 	%rd116, %rd3, %rd115;
	ld.global.f32 	%f82, [%rd116];
	add.s64 	%rd117, %rd2, %rd115;
	ld.global.f32 	%f83, [%rd117];
	add.f32 	%f84, %f82, %f83;
	add.s64 	%rd118, %rd1, %rd115;
	st.global.f32 	[%rd118], %f84;
	add.s32 	%r110, %r110, 4;
$L__BB1_10:
	setp.eq.s32 	%p10, %r60, 0;
	@%p10 bra 	$L__BB1_13;
	mad.lo.s32 	%r113, %r110, %r69, %r3;
	neg.s32 	%r112, %r60;
$L__BB1_12:
	.pragma "nounroll";
	mul.wide.u32 	%rd119, %r113, 4;
	add.s64 	%rd120, %rd3, %rd119;
	ld.global.f32 	%f85, [%rd120];
	add.s64 	%rd121, %rd2, %rd119;
	ld.global.f32 	%f86, [%rd121];
	add.f32 	%f87, %f85, %f86;
	add.s64 	%rd122, %rd1, %rd119;
	st.global.f32 	[%rd122], %f87;
	add.s32 	%r113, %r113, %r69;
	add.s32 	%r112, %r112, 1;
	setp.ne.s32 	%p11, %r112, 0;
	@%p11 bra 	$L__BB1_12;
$L__BB1_13:
	ret;

}
	// .globl	_Z18sumMatrixOnGPU2D1DPfS_S_ii
.visible .entry _Z18sumMatrixOnGPU2D1DPfS_S_ii(
	.param .u64 .ptr .align 1 _Z18sumMatrixOnGPU2D1DPfS_S_ii_param_0,
	.param .u64 .ptr .align 1 _Z18sumMatrixOnGPU2D1DPfS_S_ii_param_1,
	.param .u64 .ptr .align 1 _Z18sumMatrixOnGPU2D1DPfS_S_ii_param_2,
	.param .u32 _Z18sumMatrixOnGPU2D1DPfS_S_ii_param_3,
	.param .u32 _Z18sumMatrixOnGPU2D1DPfS_S_ii_param_4
)
{
	.reg .pred 	%p<4>;
	.reg .b32 	%r<13>;
	.reg .b32 	%f<4>;
	.reg .b64 	%rd<11>;

	ld.param.u64 	%rd1, [_Z18sumMatrixOnGPU2D1DPfS_S_ii_param_0];
	ld.param.u64 	%rd2, [_Z18sumMatrixOnGPU2D1DPfS_S_ii_param_1];
	ld.param.u64 	%rd3, [_Z18sumMatrixOnGPU2D1DPfS_S_ii_param_2];
	ld.param.u32 	%r2, [_Z18sumMatrixOnGPU2D1DPfS_S_ii_param_3];
	ld.param.u32 	%r3, [_Z18sumMatrixOnGPU2D1DPfS_S_ii_param_4];
	mov.u32 	%r5, %ctaid.x;
	mov.u32 	%r6, %ntid.x;
	mov.u32 	%r7, %tid.x;
	mad.lo.s32 	%r8, %r5, %r6, %r7;
	mov.u32 	%r9, %ctaid.y;
	mov.u32 	%r10, %ntid.y;
	mul.lo.s32 	%r11, %r9, %r10;
	mad.lo.s32 	%r1, %r2, %r11, %r8;
	setp.ge.s32 	%p1, %r8, %r2;
	setp.ge.s32 	%p2, %r11, %r3;
	or.pred  	%p3, %p1, %p2;
	@%p3 bra 	$L__BB2_2;
	cvta.to.global.u64 	%rd4, %rd1;
	cvta.to.global.u64 	%rd5, %rd2;
	cvta.to.global.u64 	%rd6, %rd3;
	mul.wide.u32 	%rd7, %r1, 4;
	add.s64 	%rd8, %rd4, %rd7;
	ld.global.f32 	%f1, [%rd8];
	add.s64 	%rd9, %rd5, %rd7;
	ld.global.f32 	%f2, [%rd9];
	add.f32 	%f3, %f1, %f2;
	add.s64 	%rd10, %rd6, %rd7;
	st.global.f32 	[%rd10], %f3;
$L__BB2_2:
	ret;

}


// ===== COMPILED SASS (sm_100) =====

	.target	sm_100

	.elftype	@"ET_EXEC"


//--------------------- .note.nv.tkinfo           --------------------------
	.section	.note.nv.tkinfo,"",@"SHT_NOTE"
	.sectionflags	@"SHF_NOTE_NV_TKINFO"
	.tkinfo
        /*0018*/ 	.word	0x00000002
        /*0030*/ 	.string	""
        /*0030*/ 	.string	"ptxas"
        /*0030*/ 	.string	"Cuda compilation tools, release 13.0, V13.0.88"
        /*0030*/ 	.string	"Build cuda_13.0.r13.0/compiler.36424714_0"
        /*0030*/ 	.string	"-arch sm_100 -m 64 "



//--------------------- .note.nv.cuinfo           --------------------------
	.section	.note.nv.cuinfo,"",@"SHT_NOTE"
	.sectionflags	@"SHF_NOTE_NV_CUINFO"
        /*0018*/ 	.short	0x0002
        /*001a*/ 	.short	0x0064
        /*001c*/ 	.short	0x0082
	.zero		2


//--------------------- .nv.info                  --------------------------
	.section	.nv.info,"",@"SHT_CUDA_INFO"
	.align	4


	//----- nvinfo : EIATTR_REGCOUNT
	.align		4
        /*0000*/ 	.byte	0x04, 0x2f
        /*0002*/ 	.short	(.L_1 - .L_0)
	.align		4
.L_0:
        /*0004*/ 	.word	index@(_Z18sumMatrixOnGPU2D2DPfS_S_ii)
        /*0008*/ 	.word	0x0000000c


	//----- nvinfo : EIATTR_FRAME_SIZE
	.align		4
.L_1:
        /*000c*/ 	.byte	0x04, 0x11
        /*000e*/ 	.short	(.L_3 - .L_2)
	.align		4
.L_2:
        /*0010*/ 	.word	index@(_Z18sumMatrixOnGPU2D2DPfS_S_ii)
        /*0014*/ 	.word	0x00000000


	//----- nvinfo : EIATTR_REGCOUNT
	.align		4
.L_3:
        /*0018*/ 	.byte	0x04, 0x2f
        /*001a*/ 	.short	(.L_5 - .L_4)
	.align		4
.L_4:
        /*001c*/ 	.word	index@(_Z18sumMatrixOnGPU1D1DPfS_S_ii)
        /*0020*/ 	.word	0x00000020


	//----- nvinfo : EIATTR_FRAME_SIZE
	.align		4
.L_5:
        /*0024*/ 	.byte	0x04, 0x11
        /*0026*/ 	.short	(.L_7 - .L_6)
	.align		4
.L_6:
        /*0028*/ 	.word	index@(_Z18sumMatrixOnGPU1D1DPfS_S_ii)
        /*002c*/ 	.word	0x00000000


	//----- nvinfo : EIATTR_REGCOUNT
	.align		4
.L_7:
        /*0030*/ 	.byte	0x04, 0x2f
        /*0032*/ 	.short	(.L_9 - .L_8)
	.align		4
.L_8:
        /*0034*/ 	.word	index@(_Z18sumMatrixOnGPU2D1DPfS_S_ii)
        /*0038*/ 	.word	0x0000000c


	//----- nvinfo : EIATTR_FRAME_SIZE
	.align		4
.L_9:
        /*003c*/ 	.byte	0x04, 0x11
        /*003e*/ 	.short	(.L_11 - .L_10)
	.align		4
.L_10:
        /*0040*/ 	.word	index@(_Z18sumMatrixOnGPU2D1DPfS_S_ii)
        /*0044*/ 	.word	0x00000000


	//----- nvinfo : EIATTR_MIN_STACK_SIZE
	.align		4
.L_11:
        /*0048*/ 	.byte	0x04, 0x12
        /*004a*/ 	.short	(.L_13 - .L_12)
	.align		4
.L_12:
        /*004c*/ 	.word	index@(_Z18sumMatrixOnGPU2D1DPfS_S_ii)
        /*0050*/ 	.word	0x00000000


	//----- nvinfo : EIATTR_MIN_STACK_SIZE
	.align		4
.L_13:
        /*0054*/ 	.byte	0x04, 0x12
        /*0056*/ 	.short	(.L_15 - .L_14)
	.align		4
.L_14:
        /*0058*/ 	.word	index@(_Z18sumMatrixOnGPU1D1DPfS_S_ii)
        /*005c*/ 	.word	0x00000000


	//----- nvinfo : EIATTR_MIN_STACK_SIZE
	.align		4
.L_15:
        /*0060*/ 	.byte	0x04, 0x12
        /*0062*/ 	.short	(.L_17 - .L_16)
	.align		4
.L_16:
        /*0064*/ 	.word	index@(_Z18sumMatrixOnGPU2D2DPfS_S_ii)
        /*0068*/ 	.word	0x00000000
.L_17:


//--------------------- .nv.compat                --------------------------
	.section	.nv.compat,"",@"SHT_CUDA_COMPAT_INFO"
	.align	4
        /*0000*/ 	.byte	0x02, 0x09, 0x00, 0x00, 0x02, 0x02, 0x01, 0x00, 0x02, 0x05, 0x05, 0x00, 0x03, 0x07, 0x01, 0x01
        /*0010*/ 	.byte	0x02, 0x03, 0x00, 0x00, 0x02, 0x06, 0x01, 0x00, 0x04, 0x0b, 0x08, 0x00, 0x09, 0x00, 0x00, 0x00
        /*0020*/ 	.byte	0x00, 0x00, 0x00, 0x00


//--------------------- .nv.info._Z18sumMatrixOnGPU2D1DPfS_S_ii --------------------------
	.section	.nv.info._Z18sumMatrixOnGPU2D1DPfS_S_ii,"",@"SHT_CUDA_INFO"
	.sectionflags	@""
	.align	4


	//----- nvinfo : EIATTR_CUDA_API_VERSION
	.align		4
        /*0000*/ 	.byte	0x04, 0x37
        /*0002*/ 	.short	(.L_19 - .L_18)
.L_18:
        /*0004*/ 	.word	0x00000082


	//----- nvinfo : EIATTR_KPARAM_INFO
	.align		4
.L_19:
        /*0008*/ 	.byte	0x04, 0x17
        /*000a*/ 	.short	(.L_21 - .L_20)
.L_20:
        /*000c*/ 	.word	0x00000000
        /*0010*/ 	.short	0x0004
        /*0012*/ 	.short	0x001c
        /*0014*/ 	.byte	0x00, 0xf0, 0x11, 0x00


	//----- nvinfo : EIATTR_KPARAM_INFO
	.align		4
.L_21:
        /*0018*/ 	.byte	0x04, 0x17
        /*001a*/ 	.short	(.L_23 - .L_22)
.L_22:
        /*001c*/ 	.word	0x00000000
        /*0020*/ 	.short	0x0003
        /*0022*/ 	.short	0x0018
        /*0024*/ 	.byte	0x00, 0xf0, 0x11, 0x00


	//----- nvinfo : EIATTR_KPARAM_INFO
	.align		4
.L_23:
        /*0028*/ 	.byte	0x04, 0x17
        /*002a*/ 	.short	(.L_25 - .L_24)
.L_24:
        /*002c*/ 	.word	0x00000000
        /*0030*/ 	.short	0x0002
        /*0032*/ 	.short	0x0010
        /*0034*/ 	.byte	0x00, 0xf5, 0x21, 0x00


	//----- nvinfo : EIATTR_KPARAM_INFO
	.align		4
.L_25:
        /*0038*/ 	.byte	0x04, 0x17
        /*003a*/ 	.short	(.L_27 - .L_26)
.L_26:
        /*003c*/ 	.word	0x00000000
        /*0040*/ 	.short	0x0001
        /*0042*/ 	.short	0x0008
        /*0044*/ 	.byte	0x00, 0xf5, 0x21, 0x00


	//----- nvinfo : EIATTR_KPARAM_INFO
	.align		4
.L_27:
        /*0048*/ 	.byte	0x04, 0x17
        /*004a*/ 	.short	(.L_29 - .L_28)
.L_28:
        /*004c*/ 	.word	0x00000000
        /*0050*/ 	.short	0x0000
        /*0052*/ 	.short	0x0000
        /*0054*/ 	.byte	0x00, 0xf5, 0x21, 0x00


	//----- nvinfo : EIATTR_SPARSE_MMA_MASK
	.align		4
.L_29:
        /*0058*/ 	.byte	0x03, 0x50
        /*005a*/ 	.short	0x0000


	//----- nvinfo : EIATTR_MAXREG_COUNT
	.align		4
        /*005c*/ 	.byte	0x03, 0x1b
        /*005e*/ 	.short	0x00ff


	//----- nvinfo : EIATTR_MERCURY_ISA_VERSION
	.align		4
        /*0060*/ 	.byte	0x03, 0x5f
        /*0062*/ 	.short	0x0101


	//----- nvinfo : EIATTR_VRC_CTA_INIT_COUNT
	.align		4
        /*0064*/ 	.byte	0x02, 0x4a
	.zero		1
	.zero		1


	//----- nvinfo : EIATTR_EXIT_INSTR_OFFSETS
	.align		4
        /*0068*/ 	.byte	0x04, 0x1c
        /*006a*/ 	.short	(.L_31 - .L_30)


	//   ....[0]....
.L_30:
        /*006c*/ 	.word	0x000000c0


	//   ....[1]....
        /*0070*/ 	.word	0x00000180


	//----- nvinfo : EIATTR_CBANK_PARAM_SIZE
	.align		4
.L_31:
        /*0074*/ 	.byte	0x03, 0x19
        /*0076*/ 	.short	0x0020


	//----- nvinfo : EIATTR_PARAM_CBANK
	.align		4
        /*0078*/ 	.byte	0x04, 0x0a
        /*007a*/ 	.short	(.L_33 - .L_32)
	.align		4
.L_32:
        /*007c*/ 	.word	index@(.nv.constant0._Z18sumMatrixOnGPU2D1DPfS_S_ii)
        /*0080*/ 	.short	0x0380
        /*0082*/ 	.short	0x0020


	//----- nvinfo : EIATTR_SW_WAR
	.align		4
.L_33:
        /*0084*/ 	.byte	0x04, 0x36
        /*0086*/ 	.short	(.L_35 - .L_34)
.L_34:
        /*0088*/ 	.word	0x00000008
.L_35:


//--------------------- .nv.info._Z18sumMatrixOnGPU1D1DPfS_S_ii --------------------------
	.section	.nv.info._Z18sumMatrixOnGPU1D1DPfS_S_ii,"",@"SHT_CUDA_INFO"
	.sectionflags	@""
	.align	4


	//----- nvinfo : EIATTR_CUDA_API_VERSION
	.align		4
        /*0000*/ 	.byte	0x04, 0x37
        /*0002*/ 	.short	(.L_37 - .L_36)
.L_36:
        /*0004*/ 	.word	0x00000082


	//----- nvinfo : EIATTR_KPARAM_INFO
	.align		4
.L_37:
        /*0008*/ 	.byte	0x04, 0x17
        /*000a*/ 	.short	(.L_39 - .L_38)
.L_38:
        /*000c*/ 	.word	0x00000000
        /*0010*/ 	.short	0x0004
        /*0012*/ 	.short	0x001c
        /*0014*/ 	.byte	0x00, 0xf0, 0x11, 0x00


	//----- nvinfo : EIATTR_KPARAM_INFO
	.align		4
.L_39:
        /*0018*/ 	.byte	0x04, 0x17
        /*001a*/ 	.short	(.L_41 - .L_40)
.L_40:
        /*001c*/ 	.word	0x00000000
        /*0020*/ 	.short	0x0003
        /*0022*/ 	.short	0x0018
        /*0024*/ 	.byte	0x00, 0xf0, 0x11, 0x00


	//----- nvinfo : EIATTR_KPARAM_INFO
	.align		4
.L_41:
        /*0028*/ 	.byte	0x04, 0x17
        /*002a*/ 	.short	(.L_43 - .L_42)
.L_42:
        /*002c*/ 	.word	0x00000000
        /*0030*/ 	.short	0x0002
        /*0032*/ 	.short	0x0010
        /*0034*/ 	.byte	0x00, 0xf5, 0x21, 0x00


	//----- nvinfo : EIATTR_KPARAM_INFO
	.align		4
.L_43:
        /*0038*/ 	.byte	0x04, 0x17
        /*003a*/ 	.short	(.L_45 - .L_44)
.L_44:
        /*003c*/ 	.word	0x00000000
        /*0040*/ 	.short	0x0001
        /*0042*/ 	.short	0x0008
        /*0044*/ 	.byte	0x00, 0xf5, 0x21, 0x00


	//----- nvinfo : EIATTR_KPARAM_INFO
	.align		4
.L_45:
        /*0048*/ 	.byte	0x04, 0x17
        /*004a*/ 	.short	(.L_47 - .L_46)
.L_46:
        /*004c*/ 	.word	0x00000000
        /*0050*/ 	.short	0x0000
        /*0052*/ 	.short	0x0000
        /*0054*/ 	.byte	0x00, 0xf5, 0x21, 0x00


	//----- nvinfo : EIATTR_SPARSE_MMA_MASK
	.align		4
.L_47:
        /*0058*/ 	.byte	0x03, 0x50
        /*005a*/ 	.short	0x0000


	//----- nvinfo : EIATTR_MAXREG_COUNT
	.align		4
        /*005c*/ 	.byte	0x03, 0x1b
        /*005e*/ 	.short	0x00ff


	//----- nvinfo : EIATTR_MERCURY_ISA_VERSION
	.align		4
        /*0060*/ 	.byte	0x03, 0x5f
        /*0062*/ 	.short	0x0101


	//----- nvinfo : EIATTR_VRC_CTA_INIT_COUNT
	.align		4
        /*0064*/ 	.byte	0x02, 0x4a
	.zero		1
	.zero		1


	//----- nvinfo : EIATTR_EXIT_INSTR_OFFSETS
	.align		4
        /*0068*/ 	.byte	0x04, 0x1c
        /*006a*/ 	.short	(.L_49 - .L_48)


	//   ....[0]....
.L_48:
        /*006c*/ 	.word	0x000000a0


	//   ....[1]....
        /*0070*/ 	.word	0x00000c20


	//   ....[2]....
        /*0074*/ 	.word	0x000010c0


	//   ....[3]....
        /*0078*/ 	.word	0x00001360


	//   ....[4]....
        /*007c*/ 	.word	0x00001470


	//----- nvinfo : EIATTR_CBANK_PARAM_SIZE
	.align		4
.L_49:
        /*0080*/ 	.byte	0x03, 0x19
        /*0082*/ 	.short	0x0020


	//----- nvinfo : EIATTR_PARAM_CBANK
	.align		4
        /*0084*/ 	.byte	0x04, 0x0a
        /*0086*/ 	.short	(.L_51 - .L_50)
	.align		4
.L_50:
        /*0088*/ 	.word	index@(.nv.constant0._Z18sumMatrixOnGPU1D1DPfS_S_ii)
        /*008c*/ 	.short	0x0380
        /*008e*/ 	.short	0x0020


	//----- nvinfo : EIATTR_SW_WAR
	.align		4
.L_51:
        /*0090*/ 	.byte	0x04, 0x36
        /*0092*/ 	.short	(.L_53 - .L_52)
.L_52:
        /*0094*/ 	.word	0x00000008
.L_53:


//--------------------- .nv.info._Z18sumMatrixOnGPU2D2DPfS_S_ii --------------------------
	.section	.nv.info._Z18sumMatrixOnGPU2D2DPfS_S_ii,"",@"SHT_CUDA_INFO"
	.sectionflags	@""
	.align	4


	//----- nvinfo : EIATTR_CUDA_API_VERSION
	.align		4
        /*0000*/ 	.byte	0x04, 0x37
        /*0002*/ 	.short	(.L_55 - .L_54)
.L_54:
        /*0004*/ 	.word	0x00000082


	//----- nvinfo : EIATTR_KPARAM_INFO
	.align		4
.L_55:
        /*0008*/ 	.byte	0x04, 0x17
        /*000a*/ 	.short	(.L_57 - .L_56)
.L_56:
        /*000c*/ 	.word	0x00000000
        /*0010*/ 	.short	0x0004
        /*0012*/ 	.short	0x001c
        /*0014*/ 	.byte	0x00, 0xf0, 0x11, 0x00


	//----- nvinfo : EIATTR_KPARAM_INFO
	.align		4
.L_57:
        /*0018*/ 	.byte	0x04, 0x17
        /*001a*/ 	.short	(.L_59 - .L_58)
.L_58:
        /*001c*/ 	.word	0x00000000
        /*0020*/ 	.short	0x0003
        /*0022*/ 	.short	0x0018
        /*0024*/ 	.byte	0x00, 0xf0, 0x11, 0x00


	//----- nvinfo : EIATTR_KPARAM_INFO
	.align		4
.L_59:
        /*0028*/ 	.byte	0x04, 0x17
        /*002a*/ 	.short	(.L_61 - .L_60)
.L_60:
        /*002c*/ 	.word	0x00000000
        /*0030*/ 	.short	0x0002
        /*0032*/ 	.short	0x0010
        /*0034*/ 	.byte	0x00, 0xf5, 0x21, 0x00


	//----- nvinfo : EIATTR_KPARAM_INFO
	.align		4
.L_61:
        /*0038*/ 	.byte	0x04, 0x17
        /*003a*/ 	.short	(.L_63 - .L_62)
.L_62:
        /*003c*/ 	.word	0x00000000
        /*0040*/ 	.short	0x0001
        /*0042*/ 	.short	0x0008
        /*0044*/ 	.byte	0x00, 0xf5, 0x21, 0x00


	//----- nvinfo : EIATTR_KPARAM_INFO
	.align		4
.L_63:
        /*0048*/ 	.byte	0x04, 0x17
        /*004a*/ 	.short	(.L_65 - .L_64)
.L_64:
        /*004c*/ 	.word	0x00000000
        /*0050*/ 	.short	0x0000
        /*0052*/ 	.short	0x0000
        /*0054*/ 	.byte	0x00, 0xf5, 0x21, 0x00


	//----- nvinfo : EIATTR_SPARSE_MMA_MASK
	.align		4
.L_65:
        /*0058*/ 	.byte	0x03, 0x50
        /*005a*/ 	.short	0x0000


	//----- nvinfo : EIATTR_MAXREG_COUNT
	.align		4
        /*005c*/ 	.byte	0x03, 0x1b
        /*005e*/ 	.short	0x00ff


	//----- nvinfo : EIATTR_MERCURY_ISA_VERSION
	.align		4
        /*0060*/ 	.byte	0x03, 0x5f
        /*0062*/ 	.short	0x0101


	//----- nvinfo : EIATTR_VRC_CTA_INIT_COUNT
	.align		4
        /*0064*/ 	.byte	0x02, 0x4a
	.zero		1
	.zero		1


	//----- nvinfo : EIATTR_EXIT_INSTR_OFFSETS
	.align		4
        /*0068*/ 	.byte	0x04, 0x1c
        /*006a*/ 	.short	(.L_67 - .L_66)


	//   ....[0]....
.L_66:
        /*006c*/ 	.word	0x000000d0


	//   ....[1]....
        /*0070*/ 	.word	0x00000190


	//----- nvinfo : EIATTR_CBANK_PARAM_SIZE
	.align		4
.L_67:
        /*0074*/ 	.byte	0x03, 0x19
        /*0076*/ 	.short	0x0020


	//----- nvinfo : EIATTR_PARAM_CBANK
	.align		4
        /*0078*/ 	.byte	0x04, 0x0a
        /*007a*/ 	.short	(.L_69 - .L_68)
	.align		4
.L_68:
        /*007c*/ 	.word	index@(.nv.constant0._Z18sumMatrixOnGPU2D2DPfS_S_ii)
        /*0080*/ 	.short	0x0380
        /*0082*/ 	.short	0x0020


	//----- nvinfo : EIATTR_SW_WAR
	.align		4
.L_69:
        /*0084*/ 	.byte	0x04, 0x36
        /*0086*/ 	.short	(.L_71 - .L_70)
.L_70:
        /*0088*/ 	.word	0x00000008
.L_71:


//--------------------- .nv.callgraph             --------------------------
	.section	.nv.callgraph,"",@"SHT_CUDA_CALLGRAPH"
	.align	4
	.sectionentsize	8
	.align		4
        /*0000*/ 	.word	0x00000000
	.align		4
        /*0004*/ 	.word	0xffffffff
	.align		4
        /*0008*/ 	.word	0x00000000
	.align		4
        /*000c*/ 	.word	0xfffffffe
	.align		4
        /*0010*/ 	.word	0x00000000
	.align		4
        /*0014*/ 	.word	0xfffffffd
	.align		4
        /*0018*/ 	.word	0x00000000
	.align		4
        /*001c*/ 	.word	0xfffffffc


//--------------------- .text._Z18sumMatrixOnGPU2D1DPfS_S_ii --------------------------
	.section	.text._Z18sumMatrixOnGPU2D1DPfS_S_ii,"ax",@progbits
	.align	128
        .global         _Z18sumMatrixOnGPU2D1DPfS_S_ii
        .type           _Z18sumMatrixOnGPU2D1DPfS_S_ii,@function
        .size           _Z18sumMatrixOnGPU2D1DPfS_S_ii,(.L_x_8 - _Z18sumMatrixOnGPU2D1DPfS_S_ii)
        .other          _Z18sumMatrixOnGPU2D1DPfS_S_ii,@"STO_CUDA_ENTRY STV_DEFAULT"
_Z18sumMatrixOnGPU2D1DPfS_S_ii:
.text._Z18sumMatrixOnGPU2D1DPfS_S_ii:
[----:B------:R-:W-:Y:S01]  /*0000*/  LDC R1, c[0x0][0x37c] ;  /* 0x0000df00ff017b82 */ /* 0x000fe20000000800 */
[----:B------:R-:W0:Y:S07]  /*0010*/  S2R R0, SR_TID.X ;  /* 0x0000000000007919 */ /* 0x000e2e0000002100 */
[----:B------:R-:W1:Y:S08]  /*0020*/  S2UR UR4, SR_CTAID.Y ;  /* 0x00000000000479c3 */ /* 0x000e700000002600 */
[----:B------:R-:W0:Y:S08]  /*0030*/  S2UR UR6, SR_CTAID.X ;  /* 0x00000000000679c3 */ /* 0x000e300000002500 */
[----:B------:R-:W0:Y:S01]  /*0040*/  LDC R3, c[0x0][0x360] ;  /* 0x0000d800ff037b82 */ /* 0x000e220000000800 */
[----:B------:R-:W1:Y:S07]  /*0050*/  LDCU UR5, c[0x0][0x364] ;  /* 0x00006c80ff0577ac */ /* 0x000e6e0008000800 */
[----:B------:R-:W2:Y:S01]  /*0060*/  LDC.64 R4, c[0x0][0x398] ;  /* 0x0000e600ff047b82 */ /* 0x000ea20000000a00 */
[----:B-1----:R-:W-:Y:S01]  /*0070*/  UIMAD UR4, UR4, UR5, URZ ;  /* 0x00000005040472a4 */ /* 0x002fe2000f8e02ff */
[----:B0-----:R-:W-:-:S05]  /*0080*/  IMAD R3, R3, UR6, R0 ;  /* 0x0000000603037c24 */ /* 0x001fca000f8e0200 */
[----:B--2---:R-:W-:Y:S01]  /*0090*/  ISETP.LE.AND P0, PT, R5, UR4, PT ;  /* 0x0000000405007c0c */ /* 0x004fe2000bf03270 */
[----:B------:R-:W-:-:S03]  /*00a0*/  IMAD R9, R4, UR4, R3 ;  /* 0x0000000404097c24 */ /* 0x000fc6000f8e0203 */
[----:B------:R-:W-:-:S13]  /*00b0*/  ISETP.GE.OR P0, PT, R3, R4, P0 ;  /* 0x000000040300720c */ /* 0x000fda0000706670 */
[----:B------:R-:W-:Y:S05]  /*00c0*/  @P0 EXIT ;  /* 0x000000000000094d */ /* 0x000fea0003800000 */
[----:B------:R-:W0:Y:S01]  /*00d0*/  LDC.64 R2, c[0x0][0x380] ;  /* 0x0000e000ff027b82 */ /* 0x000e220000000a00 */
[----:B------:R-:W1:Y:S07]  /*00e0*/  LDCU.64 UR4, c[0x0][0x358] ;  /* 0x00006b00ff0477ac */ /* 0x000e6e0008000a00 */
[----:B------:R-:W2:Y:S08]  /*00f0*/  LDC.64 R4, c[0x0][0x388] ;  /* 0x0000e200ff047b82 */ /* 0x000eb00000000a00 */
[----:B------:R-:W3:Y:S01]  /*0100*/  LDC.64 R6, c[0x0][0x390] ;  /* 0x0000e400ff067b82 */ /* 0x000ee20000000a00 */
[----:B0-----:R-:W-:-:S06]  /*0110*/  IMAD.WIDE.U32 R2, R9, 0x4, R2 ;  /* 0x0000000409027825 */ /* 0x001fcc00078e0002 */
[----:B-1----:R-:W4:Y:S01]  /*0120*/  LDG.E R2, desc[UR4][R2.64] ;  /* 0x0000000402027981 */ /* 0x002f22000c1e1900 */
[----:B--2---:R-:W-:-:S06]  /*0130*/  IMAD.WIDE.U32 R4, R9, 0x4, R4 ;  /* 0x0000000409047825 */ /* 0x004fcc00078e0004 */
[----:B------:R-:W4:Y:S01]  /*0140*/  LDG.E R5, desc[UR4][R4.64] ;  /* 0x0000000404057981 */ /* 0x000f22000c1e1900 */
[----:B---3--:R-:W-:-:S04]  /*0150*/  IMAD.WIDE.U32 R6, R9, 0x4, R6 ;  /* 0x0000000409067825 */ /* 0x008fc800078e0006 */
[----:B----4-:R-:W-:-:S05]  /*0160*/  FADD R9, R2, R5 ;  /* 0x0000000502097221 */ /* 0x010fca0000000000 */
[----:B------:R-:W-:Y:S01]  /*0170*/  STG.E desc[UR4][R6.64], R9 ;  /* 0x0000000906007986 */ /* 0x000fe2000c101904 */
[----:B------:R-:W-:Y:S05]  /*0180*/  EXIT ;  /* 0x000000000000794d */ /* 0x000fea0003800000 */
.L_x_0:
[----:B------:R-:W-:-:S00]  /*0190*/  BRA `(.L_x_0) ;  /* 0xfffffffc00fc7947 */ /* 0x000fc0000383ffff */
[----:B------:R-:W-:-:S00]  /*01a0*/  NOP ;  /* 0x0000000000007918 */ /* 0x000fc00000000000 */
        /* <DEDUP_REMOVED lines=13> */
.L_x_8:


//--------------------- .text._Z18sumMatrixOnGPU1D1DPfS_S_ii --------------------------
	.section	.text._Z18sumMatrixOnGPU1D1DPfS_S_ii,"ax",@progbits
	.align	128
        .global         _Z18sumMatrixOnGPU1D1DPfS_S_ii
        .type           _Z18sumMatrixOnGPU1D1DPfS_S_ii,@function
        .size           _Z18sumMatrixOnGPU1D1DPfS_S_ii,(.L_x_9 - _Z18sumMatrixOnGPU1D1DPfS_S_ii)
        .other          _Z18sumMatrixOnGPU1D1DPfS_S_ii,@"STO_CUDA_ENTRY STV_DEFAULT"
_Z18sumMatrixOnGPU1D1DPfS_S_ii:
.text._Z18sumMatrixOnGPU1D1DPfS_S_ii:
[----:B------:R-:W-:Y:S01]  /*0000*/  LDC R1, c[0x0][0x37c] ;  /* 0x0000df00ff017b82 */ /* 0x000fe20000000800 */
[----:B------:R-:W0:Y:S07]  /*0010*/  S2R R6, SR_TID.X ;  /* 0x0000000000067919 */ /* 0x000e2e0000002100 */
[----:B------:R-:W1:Y:S01]  /*0020*/  S2UR UR4, SR_CTAID.X ;  /* 0x00000000000479c3 */ /* 0x000e620000002500 */
[----:B------:R-:W2:Y:S01]  /*0030*/  LDCU.64 UR10, c[0x0][0x398] ;  /* 0x00007300ff0a77ac */ /* 0x000ea20008000a00 */
[----:B------:R-:W1:Y:S01]  /*0040*/  LDCU UR5, c[0x0][0x360] ;  /* 0x00006c00ff0577ac */ /* 0x000e620008000800 */
[----:B--2---:R-:W-:-:S02]  /*0050*/  UISETP.GE.AND UP0, UPT, UR11, 0x1, UPT ;  /* 0x000000010b00788c */ /* 0x004fc4000bf06270 */
[----:B-1----:R-:W-:-:S04]  /*0060*/  UIMAD UR4, UR4, UR5, URZ ;  /* 0x00000005040472a4 */ /* 0x002fc8000f8e02ff */
[----:B------:R-:W-:Y:S02]  /*0070*/  PLOP3.LUT P0, PT, PT, PT, UP0, 0x80, 0x8 ;  /* 0x000000000008781c */ /* 0x000fe40003f0f008 */
[----:B0-----:R-:W-:-:S04]  /*0080*/  IADD3 R0, PT, PT, R6, UR4, RZ ;  /* 0x0000000406007c10 */ /* 0x001fc8000fffe0ff */
[----:B------:R-:W-:-:S13]  /*0090*/  ISETP.GE.OR P0, PT, R0, UR10, !P0 ;  /* 0x0000000a00007c0c */ /* 0x000fda000c706670 */
[----:B------:R-:W-:Y:S05]  /*00a0*/  @P0 EXIT ;  /* 0x000000000000094d */ /* 0x000fea0003800000 */
[----:B------:R-:W-:Y:S01]  /*00b0*/  UISETP.GE.U32.AND UP0, UPT, UR11, 0x10, UPT ;  /* 0x000000100b00788c */ /* 0x000fe2000bf06070 */
[----:B------:R-:W-:Y:S01]  /*00c0*/  HFMA2 R3, -RZ, RZ, 0, 0 ;  /* 0x00000000ff037431 */ /* 0x000fe200000001ff */
[----:B------:R-:W0:Y:S07]  /*00d0*/  LDCU.64 UR8, c[0x0][0x358] ;  /* 0x00006b00ff0877ac */ /* 0x000e2e0008000a00 */
[----:B------:R-:W-:Y:S05]  /*00e0*/  BRA.U !UP0, `(.L_x_1) ;  /* 0x0000000908c47547 */ /* 0x000fea000b800000 */
[----:B------:R-:W-:Y:S01]  /*00f0*/  MOV R5, UR10 ;  /* 0x0000000a00057c02 */ /* 0x000fe20008000f00 */
[----:B------:R-:W-:Y:S01]  /*0100*/  ULOP3.LUT UR5, UR11, 0x7ffffff0, URZ, 0xc0, !UPT ;  /* 0x7ffffff00b057892 */ /* 0x000fe2000f8ec0ff */
[----:B------:R-:W-:Y:S02]  /*0110*/  MOV R7, UR10 ;  /* 0x0000000a00077c02 */ /* 0x000fe40008000f00 */
[----:B------:R-:W-:Y:S01]  /*0120*/  MOV R11, UR10 ;  /* 0x0000000a000b7c02 */ /* 0x000fe20008000f00 */
[----:B------:R-:W-:Y:S01]  /*0130*/  UIADD3 UR6, UPT, UPT, -UR5, URZ, URZ ;  /* 0x000000ff05067290 */ /* 0x000fe2000fffe1ff */
[----:B------:R-:W-:Y:S01]  /*0140*/  MOV R3, UR4 ;  /* 0x0000000400037c02 */ /* 0x000fe20008000f00 */
[--C-:B------:R-:W-:Y:S01]  /*0150*/  IMAD R4, R7, 0x3, R0.reuse ;  /* 0x0000000307047824 */ /* 0x100fe200078e0200 */
[----:B------:R-:W-:Y:S01]  /*0160*/  MOV R9, UR10 ;  /* 0x0000000a00097c02 */ /* 0x000fe20008000f00 */
[----:B------:R-:W-:Y:S01]  /*0170*/  IMAD R10, R11, 0x5, R0 ;  /* 0x000000050b0a7824 */ /* 0x000fe200078e0200 */
[----:B------:R-:W-:-:S02]  /*0180*/  MOV R15, UR10 ;  /* 0x0000000a000f7c02 */ /* 0x000fc40008000f00 */
[----:B------:R-:W-:Y:S02]  /*0190*/  MOV R17, UR10 ;  /* 0x0000000a00117c02 */ /* 0x000fe40008000f00 */
[----:B------:R-:W-:Y:S01]  /*01a0*/  MOV R21, UR10 ;  /* 0x0000000a00157c02 */ /* 0x000fe20008000f00 */
[--C-:B------:R-:W-:Y:S01]  /*01b0*/  IMAD R7, R15, 0x6, R0.reuse ;  /* 0x000000060f077824 */ /* 0x100fe200078e0200 */
        /* <DEDUP_REMOVED lines=14> */
[----:B------:R-:W-:Y:S01]  /*02a0*/  LEA R2, R5, R0, 0x1 ;  /* 0x0000000005027211 */ /* 0x000fe200078e08ff */
[----:B------:R-:W-:Y:S01]  /*02b0*/  IMAD R26, R13, 0xf, R0 ;  /* 0x0000000f0d1a7824 */ /* 0x000fe200078e0200 */
[----:B------:R-:W-:-:S02]  /*02c0*/  IADD3 R6, PT, PT, R3, UR10, R6 ;  /* 0x0000000a03067c10 */ /* 0x000fc4000fffe006 */
[-C--:B------:R-:W-:Y:S02]  /*02d0*/  LEA R5, R9, R0.reuse, 0x2 ;  /* 0x0000000009057211 */ /* 0x080fe400078e10ff */
[-C--:B------:R-:W-:Y:S02]  /*02e0*/  MOV R3, R0.reuse ;  /* 0x0000000000037202 */ /* 0x080fe40000000f00 */
[----:B------:R-:W-:-:S07]  /*02f0*/  LEA R9, R19, R0, 0x3 ;  /* 0x0000000013097211 */ /* 0x000fce00078e18ff */
.L_x_2:
[----:B------:R-:W1:Y:S08]  /*0300*/  LDC.64 R14, c[0x0][0x388] ;  /* 0x0000e200ff0e7b82 */ /* 0x000e700000000a00 */
[----:B------:R-:W2:Y:S01]  /*0310*/  LDC.64 R16, c[0x0][0x380] ;  /* 0x0000e000ff107b82 */ /* 0x000ea20000000a00 */
[----:B-1----:R-:W-:-:S06]  /*0320*/  IMAD.WIDE.U32 R18, R3, 0x4, R14 ;  /* 0x0000000403127825 */ /* 0x002fcc00078e000e */
[----:B0-----:R-:W3:Y:S01]  /*0330*/  LDG.E R19, desc[UR8][R18.64] ;  /* 0x0000000812137981 */ /* 0x001ee2000c1e1900 */
[----:B--2---:R-:W-:-:S05]  /*0340*/  IMAD.WIDE.U32 R12, R3, 0x4, R16 ;  /* 0x00000004030c7825 */ /* 0x004fca00078e0010 */
[----:B------:R0:W3:Y:S02]  /*0350*/  LDG.E R20, desc[UR8][R12.64] ;  /* 0x000000080c147981 */ /* 0x0000e4000c1e1900 */
[----:B0-----:R-:W0:Y:S02]  /*0360*/  LDC.64 R12, c[0x0][0x390] ;  /* 0x0000e400ff0c7b82 */ /* 0x001e240000000a00 */
[----:B0-----:R-:W-:-:S04]  /*0370*/  IMAD.WIDE.U32 R22, R3, 0x4, R12 ;  /* 0x0000000403167825 */ /* 0x001fc800078e000c */
[----:B---3--:R-:W-:-:S05]  /*0380*/  FADD R21, R20, R19 ;  /* 0x0000001314157221 */ /* 0x008fca0000000000 */
[----:B------:R0:W-:Y:S02]  /*0390*/  STG.E desc[UR8][R22.64], R21 ;  /* 0x0000001516007986 */ /* 0x0001e4000c101908 */
[----:B0-----:R-:W-:-:S04]  /*03a0*/  IMAD.WIDE.U32 R20, R6, 0x4, R14 ;  /* 0x0000000406147825 */ /* 0x001fc800078e000e */
[----:B------:R-:W-:Y:S02]  /*03b0*/  IMAD.WIDE.U32 R22, R6, 0x4, R16 ;  /* 0x0000000406167825 */ /* 0x000fe400078e0010 */
[----:B------:R-:W2:Y:S04]  /*03c0*/  LDG.E R20, desc[UR8][R20.64] ;  /* 0x0000000814147981 */ /* 0x000ea8000c1e1900 */
[----:B------:R-:W2:Y:S02]  /*03d0*/  LDG.E R18, desc[UR8][R22.64] ;  /* 0x0000000816127981 */ /* 0x000ea4000c1e1900 */
[----:B--2---:R-:W-:Y:S01]  /*03e0*/  FADD R19, R18, R20 ;  /* 0x0000001412137221 */ /* 0x004fe20000000000 */
[----:B------:R-:W-:-:S05]  /*03f0*/  IMAD.WIDE.U32 R20, R6, 0x4, R12 ;  /* 0x0000000406147825 */ /* 0x000fca00078e000c */
[----:B------:R0:W-:Y:S02]  /*0400*/  STG.E desc[UR8][R20.64], R19 ;  /* 0x0000001314007986 */ /* 0x0001e4000c101908 */
[----:B0-----:R-:W-:-:S05]  /*0410*/  IMAD.WIDE.U32 R18, R2, 0x4, R16 ;  /* 0x0000000402127825 */ /* 0x001fca00078e0010 */
[----:B------:R0:W2:Y:S02]  /*0420*/  LDG.E R20, desc[UR8][R18.64] ;  /* 0x0000000812147981 */ /* 0x0000a4000c1e1900 */
[----:B0-----:R-:W-:-:S05]  /*0430*/  IMAD.WIDE.U32 R18, R2, 0x4, R14 ;  /* 0x0000000402127825 */ /* 0x001fca00078e000e */
[----:B------:R-:W2:Y:S02]  /*0440*/  LDG.E R23, desc[UR8][R18.64] ;  /* 0x0000000812177981 */ /* 0x000ea4000c1e1900 */
[----:B--2---:R-:W-:Y:S01]  /*0450*/  FADD R18, R20, R23 ;  /* 0x0000001714127221 */ /* 0x004fe20000000000 */
[----:B------:R-:W-:-:S04]  /*0460*/  IMAD.WIDE.U32 R22, R2, 0x4, R12 ;  /* 0x0000000402167825 */ /* 0x000fc800078e000c */
[C---:B------:R-:W-:Y:S01]  /*0470*/  IMAD.WIDE.U32 R20, R4.reuse, 0x4, R14 ;  /* 0x0000000404147825 */ /* 0x040fe200078e000e */
[----:B------:R0:W-:Y:S05]  /*0480*/  STG.E desc[UR8][R22.64], R18 ;  /* 0x0000001216007986 */ /* 0x0001ea000c101908 */
[----:B------:R-:W2:Y:S01]  /*0490*/  LDG.E R21, desc[UR8][R20.64] ;  /* 0x0000000814157981 */ /* 0x000ea2000c1e1900 */
[----:B0-----:R-:W-:-:S06]  /*04a0*/  IMAD.WIDE.U32 R22, R4, 0x4, R16 ;  /* 0x0000000404167825 */ /* 0x001fcc00078e0010 */
        /* <DEDUP_REMOVED lines=70> */
[----:B------:R-:W2:Y:S01]  /*0910*/  LDG.E R22, desc[UR8][R22.64] ;  /* 0x0000000816167981 */ /* 0x000ea2000c1e1900 */
[----:B------:R-:W-:-:S04]  /*0920*/  IMAD.WIDE.U32 R18, R29, 0x4, R12 ;  /* 0x000000041d127825 */ /* 0x000fc800078e000c */
[----:B--2---:R-:W-:-:S05]  /*0930*/  FADD R21, R22, R21 ;  /* 0x0000001516157221 */ /* 0x004fca0000000000 */
[----:B------:R0:W-:Y:S02]  /*0940*/  STG.E desc[UR8][R18.64], R21 ;  /* 0x0000001512007986 */ /* 0x0001e4000c101908 */
[----:B0-----:R-:W-:-:S04]  /*0950*/  IMAD.WIDE.U32 R18, R24, 0x4, R16 ;  /* 0x0000000418127825 */ /* 0x001fc800078e0010 */
[C---:B------:R-:W-:Y:S02]  /*0960*/  IMAD.WIDE.U32 R20, R24.reuse, 0x4, R14 ;  /* 0x0000000418147825 */ /* 0x040fe400078e000e */
[----:B------:R-:W2:Y:S04]  /*0970*/  LDG.E R19, desc[UR8][R18.64] ;  /* 0x0000000812137981 */ /* 0x000ea8000c1e1900 */
[----:B------:R-:W2:Y:S01]  /*0980*/  LDG.E R20, desc[UR8][R20.64] ;  /* 0x0000000814147981 */ /* 0x000ea2000c1e1900 */
[----:B------:R-:W-:-:S04]  /*0990*/  IMAD.WIDE.U32 R22, R24, 0x4, R12 ;  /* 0x0000000418167825 */ /* 0x000fc800078e000c */
[----:B------:R-:W-:-:S04]  /*09a0*/  IMAD.WIDE.U32 R16, R26, 0x4, R16 ;  /* 0x000000041a107825 */ /* 0x000fc800078e0010 */
[----:B------:R-:W-:-:S04]  /*09b0*/  IMAD.WIDE.U32 R14, R26, 0x4, R14 ;  /* 0x000000041a0e7825 */ /* 0x000fc800078e000e */
[----:B--2---:R-:W-:-:S05]  /*09c0*/  FADD R19, R19, R20 ;  /* 0x0000001413137221 */ /* 0x004fca0000000000 */
[----:B------:R0:W-:Y:S04]  /*09d0*/  STG.E desc[UR8][R22.64], R19 ;  /* 0x0000001316007986 */ /* 0x0001e8000c101908 */
[----:B------:R1:W0:Y:S04]  /*09e0*/  LDG.E R16, desc[UR8][R16.64] ;  /* 0x0000000810107981 */ /* 0x000228000c1e1900 */
[----:B------:R2:W0:Y:S01]  /*09f0*/  LDG.E R15, desc[UR8][R14.64] ;  /* 0x000000080e0f7981 */ /* 0x000422000c1e1900 */
[----:B------:R-:W-:Y:S01]  /*0a00*/  UIADD3 UR6, UPT, UPT, UR6, 0x10, URZ ;  /* 0x0000001006067890 */ /* 0x000fe2000fffe0ff */
[----:B------:R-:W-:-:S03]  /*0a10*/  IMAD.WIDE.U32 R12, R26, 0x4, R12 ;  /* 0x000000041a0c7825 */ /* 0x000fc600078e000c */
[----:B------:R-:W-:Y:S01]  /*0a20*/  UISETP.NE.AND UP0, UPT, UR6, URZ, UPT ;  /* 0x000000ff0600728c */ /* 0x000fe2000bf05270 */
[----:B-1----:R-:W-:Y:S02]  /*0a30*/  MOV R17, UR10 ;  /* 0x0000000a00117c02 */ /* 0x002fe40008000f00 */
[----:B------:R-:W-:Y:S02]  /*0a40*/  MOV R18, UR10 ;  /* 0x0000000a00127c02 */ /* 0x000fe40008000f00 */
[----:B------:R-:W-:Y:S02]  /*0a50*/  MOV R21, UR10 ;  /* 0x0000000a00157c02 */ /* 0x000fe40008000f00 */
[----:B------:R-:W-:Y:S02]  /*0a60*/  MOV R20, UR10 ;  /* 0x0000000a00147c02 */ /* 0x000fe40008000f00 */
[----:B--2---:R-:W-:Y:S02]  /*0a70*/  MOV R14, UR10 ;  /* 0x0000000a000e7c02 */ /* 0x004fe40008000f00 */
[----:B------:R-:W-:-:S02]  /*0a80*/  LEA R6, R17, R6, 0x4 ;  /* 0x0000000611067211 */ /* 0x000fc400078e20ff */
[----:B------:R-:W-:Y:S02]  /*0a90*/  LEA R2, R18, R2, 0x4 ;  /* 0x0000000212027211 */ /* 0x000fe400078e20ff */
[----:B------:R-:W-:Y:S02]  /*0aa0*/  LEA R4, R21, R4, 0x4 ;  /* 0x0000000415047211 */ /* 0x000fe400078e20ff */
[----:B------:R-:W-:Y:S02]  /*0ab0*/  LEA R5, R20, R5, 0x4 ;  /* 0x0000000514057211 */ /* 0x000fe400078e20ff */
[----:B------:R-:W-:Y:S02]  /*0ac0*/  LEA R10, R17, R10, 0x4 ;  /* 0x0000000a110a7211 */ /* 0x000fe400078e20ff */
[C---:B------:R-:W-:Y:S02]  /*0ad0*/  LEA R7, R14.reuse, R7, 0x4 ;  /* 0x000000070e077211 */ /* 0x040fe400078e20ff */
[----:B------:R-:W-:-:S02]  /*0ae0*/  LEA R11, R14, R11, 0x4 ;  /* 0x0000000b0e0b7211 */ /* 0x000fc400078e20ff */
[----:B------:R-:W-:Y:S02]  /*0af0*/  LEA R27, R18, R27, 0x4 ;  /* 0x0000001b121b7211 */ /* 0x000fe400078e20ff */
[----:B------:R-:W-:Y:S01]  /*0b00*/  LEA R29, R14, R29, 0x4 ;  /* 0x0000001d0e1d7211 */ /* 0x000fe200078e20ff */
[----:B0-----:R-:W-:Y:S01]  /*0b10*/  FADD R19, R16, R15 ;  /* 0x0000000f10137221 */ /* 0x001fe20000000000 */
[----:B------:R-:W-:Y:S02]  /*0b20*/  MOV R15, UR10 ;  /* 0x0000000a000f7c02 */ /* 0x000fe40008000f00 */
[----:B------:R-:W-:Y:S02]  /*0b30*/  MOV R16, UR10 ;  /* 0x0000000a00107c02 */ /* 0x000fe40008000f00 */
[----:B------:R0:W-:Y:S01]  /*0b40*/  STG.E desc[UR8][R12.64], R19 ;  /* 0x000000130c007986 */ /* 0x0001e2000c101908 */
[----:B------:R-:W-:Y:S02]  /*0b50*/  LEA R8, R15, R8, 0x4 ;  /* 0x000000080f087211 */ /* 0x000fe400078e20ff */
[----:B------:R-:W-:-:S02]  /*0b60*/  LEA R9, R16, R9, 0x4 ;  /* 0x0000000910097211 */ /* 0x000fc400078e20ff */
[----:B------:R-:W-:Y:S02]  /*0b70*/  LEA R28, R15, R28, 0x4 ;  /* 0x0000001c0f1c7211 */ /* 0x000fe400078e20ff */
[----:B------:R-:W-:Y:S02]  /*0b80*/  LEA R25, R16, R25, 0x4 ;  /* 0x0000001910197211 */ /* 0x000fe400078e20ff */
[----:B0-----:R-:W-:Y:S02]  /*0b90*/  MOV R13, UR10 ;  /* 0x0000000a000d7c02 */ /* 0x001fe40008000f00 */
[----:B------:R-:W-:Y:S02]  /*0ba0*/  MOV R12, UR10 ;  /* 0x0000000a000c7c02 */ /* 0x000fe40008000f00 */
[----:B------:R-:W-:Y:S02]  /*0bb0*/  LEA R24, R13, R24, 0x4 ;  /* 0x000000180d187211 */ /* 0x000fe400078e20ff */
[----:B------:R-:W-:-:S02]  /*0bc0*/  LEA R26, R15, R26, 0x4 ;  /* 0x0000001a0f1a7211 */ /* 0x000fc400078e20ff */
[----:B------:R-:W-:Y:S01]  /*0bd0*/  LEA R3, R12, R3, 0x4 ;  /* 0x000000030c037211 */ /* 0x000fe200078e20ff */
[----:B------:R-:W-:Y:S06]  /*0be0*/  BRA.U UP0, `(.L_x_2) ;  /* 0xfffffff500c47547 */ /* 0x000fec000b83ffff */
[----:B------:R-:W-:-:S07]  /*0bf0*/  MOV R3, UR5 ;  /* 0x0000000500037c02 */ /* 0x000fce0008000f00 */
.L_x_1:
[----:B------:R-:W-:-:S06]  /*0c00*/  ULOP3.LUT UP0, UR5, UR11, 0xf, URZ, 0xc0, !UPT ;  /* 0x0000000f0b057892 */ /* 0x000fcc000f80c0ff */
[----:B------:R-:W-:-:S13]  /*0c10*/  PLOP3.LUT P0, PT, PT, PT, UP0, 0x80, 0x8 ;  /* 0x000000000008781c */ /* 0x000fda0003f0f008 */
[----:B0-----:R-:W-:Y:S05]  /*0c20*/  @!P0 EXIT ;  /* 0x000000000000894d */ /* 0x001fea0003800000 */
[----:B------:R-:W-:Y:S01]  /*0c30*/  MOV R2, UR5 ;  /* 0x0000000500027c02 */ /* 0x000fe20008000f00 */
[----:B------:R-:W-:-:S03]  /*0c40*/  ULOP3.LUT UR6, UR11, 0x7, URZ, 0xc0, !UPT ;  /* 0x000000070b067892 */ /* 0x000fc6000f8ec0ff */
[----:B------:R-:W-:-:S03]  /*0c50*/  ISETP.GE.U32.AND P0, PT, R2, 0x8, PT ;  /* 0x000000080200780c */ /* 0x000fc60003f06070 */
[----:B------:R-:W-:-:S10]  /*0c60*/  ISETP.NE.AND P1, PT, RZ, UR6, PT ;  /* 0x00000006ff007c0c */ /* 0x000fd4000bf25270 */
[----:B------:R-:W-:Y:S05]  /*0c70*/  @!P0 BRA `(.L_x_3) ;  /* 0x0000000400108947 */ /* 0x000fea0003800000 */
[----:B------:R-:W0:Y:S01]  /*0c80*/  LDC.64 R6, c[0x0][0x380] ;  /* 0x0000e000ff067b82 */ /* 0x000e220000000a00 */
[----:B------:R-:W-:-:S07]  /*0c90*/  IMAD R15, R3, UR10, R0 ;  /* 0x0000000a030f7c24 */ /* 0x000fce000f8e0200 */
[----:B------:R-:W1:Y:S08]  /*0ca0*/  LDC.64 R4, c[0x0][0x388] ;  /* 0x0000e200ff047b82 */ /* 0x000e700000000a00 */
[----:B------:R-:W2:Y:S01]  /*0cb0*/  LDC.64 R8, c[0x0][0x390] ;  /* 0x0000e400ff087b82 */ /* 0x000ea20000000a00 */
[----:B0-----:R-:W-:-:S06]  /*0cc0*/  IMAD.WIDE.U32 R10, R15, 0x4, R6 ;  /* 0x000000040f0a7825 */ /* 0x001fcc00078e0006 */
[----:B------:R-:W3:Y:S01]  /*0cd0*/  LDG.E R10, desc[UR8][R10.64] ;  /* 0x000000080a0a7981 */ /* 0x000ee2000c1e1900 */
[----:B-1----:R-:W-:-:S06]  /*0ce0*/  IMAD.WIDE.U32 R12, R15, 0x4, R4 ;  /* 0x000000040f0c7825 */ /* 0x002fcc00078e0004 */
[----:B------:R-:W3:Y:S01]  /*0cf0*/  LDG.E R13, desc[UR8][R12.64] ;  /* 0x000000080c0d7981 */ /* 0x000ee2000c1e1900 */
[C---:B------:R-:W-:Y:S01]  /*0d00*/  IADD3 R21, PT, PT, R15.reuse, UR10, RZ ;  /* 0x0000000a0f157c10 */ /* 0x040fe2000fffe0ff */
[----:B--2---:R-:W-:-:S04]  /*0d10*/  IMAD.WIDE.U32 R14, R15, 0x4, R8 ;  /* 0x000000040f0e7825 */ /* 0x004fc800078e0008 */
[----:B------:R-:W-:-:S04]  /*0d20*/  IMAD.WIDE.U32 R16, R21, 0x4, R6 ;  /* 0x0000000415107825 */ /* 0x000fc800078e0006 */
[----:B------:R-:W-:-:S04]  /*0d30*/  IMAD.WIDE.U32 R18, R21, 0x4, R4 ;  /* 0x0000000415127825 */ /* 0x000fc800078e0004 */
[----:B---3--:R-:W-:-:S05]  /*0d40*/  FADD R23, R10, R13 ;  /* 0x0000000d0a177221 */ /* 0x008fca0000000000 */
[----:B------:R0:W-:Y:S04]  /*0d50*/  STG.E desc[UR8][R14.64], R23 ;  /* 0x000000170e007986 */ /* 0x0001e8000c101908 */
[----:B------:R-:W2:Y:S04]  /*0d60*/  LDG.E R16, desc[UR8][R16.64] ;  /* 0x0000000810107981 */ /* 0x000ea8000c1e1900 */
[----:B------:R-:W2:Y:S01]  /*0d70*/  LDG.E R19, desc[UR8][R18.64] ;  /* 0x0000000812137981 */ /* 0x000ea2000c1e1900 */
[C---:B------:R-:W-:Y:S01]  /*0d80*/  IADD3 R27, PT, PT, R21.reuse, UR10, RZ ;  /* 0x0000000a151b7c10 */ /* 0x040fe2000fffe0ff */
[----:B------:R-:W-:-:S04]  /*0d90*/  IMAD.WIDE.U32 R10, R21, 0x4, R8 ;  /* 0x00000004150a7825 */ /* 0x000fc800078e0008 */
[----:B------:R-:W-:-:S04]  /*0da0*/  IMAD.WIDE.U32 R12, R27, 0x4, R6 ;  /* 0x000000041b0c7825 */ /* 0x000fc800078e0006 */
[----:B------:R-:W-:-:S04]  /*0db0*/  IMAD.WIDE.U32 R20, R27, 0x4, R4 ;  /* 0x000000041b147825 */ /* 0x000fc800078e0004 */
[----:B--2---:R-:W-:-:S05]  /*0dc0*/  FADD R25, R16, R19 ;  /* 0x0000001310197221 */ /* 0x004fca0000000000 */
[----:B------:R1:W-:Y:S04]  /*0dd0*/  STG.E desc[UR8][R10.64], R25 ;  /* 0x000000190a007986 */ /* 0x0003e8000c101908 */
[----:B------:R-:W2:Y:S04]  /*0de0*/  LDG.E R12, desc[UR8][R12.64] ;  /* 0x000000080c0c7981 */ /* 0x000ea8000c1e1900 */
[----:B------:R-:W2:Y:S01]  /*0df0*/  LDG.E R21, desc[UR8][R20.64] ;  /* 0x0000000814157981 */ /* 0x000ea2000c1e1900 */
[C---:B------:R-:W-:Y:S01]  /*0e00*/  IADD3 R29, PT, PT, R27.reuse, UR10, RZ ;  /* 0x0000000a1b1d7c10 */ /* 0x040fe2000fffe0ff */
[----:B0-----:R-:W-:-:S04]  /*0e10*/  IMAD.WIDE.U32 R14, R27, 0x4, R8 ;  /* 0x000000041b0e7825 */ /* 0x001fc800078e0008 */
[----:B------:R-:W-:-:S04]  /*0e20*/  IMAD.WIDE.U32 R16, R29, 0x4, R6 ;  /* 0x000000041d107825 */ /* 0x000fc800078e0006 */
[----:B------:R-:W-:-:S04]  /*0e30*/  IMAD.WIDE.U32 R18, R29, 0x4, R4 ;  /* 0x000000041d127825 */ /* 0x000fc800078e0004 */
[----:B--2---:R-:W-:-:S05]  /*0e40*/  FADD R23, R12, R21 ;  /* 0x000000150c177221 */ /* 0x004fca0000000000 */
[----:B------:R0:W-:Y:S04]  /*0e50*/  STG.E desc[UR8][R14.64], R23 ;  /* 0x000000170e007986 */ /* 0x0001e8000c101908 */
[----:B------:R-:W2:Y:S04]  /*0e60*/  LDG.E R16, desc[UR8][R16.64] ;  /* 0x0000000810107981 */ /* 0x000ea8000c1e1900 */
[----:B------:R-:W2:Y:S01]  /*0e70*/  LDG.E R19, desc[UR8][R18.64] ;  /* 0x0000000812137981 */ /* 0x000ea2000c1e1900 */
[C---:B------:R-:W-:Y:S01]  /*0e80*/  IADD3 R27, PT, PT, R29.reuse, UR10, RZ ;  /* 0x0000000a1d1b7c10 */ /* 0x040fe2000fffe0ff */
[----:B-1----:R-:W-:-:S04]  /*0e90*/  IMAD.WIDE.U32 R10, R29, 0x4, R8 ;  /* 0x000000041d0a7825 */ /* 0x002fc800078e0008 */
        /* <DEDUP_REMOVED lines=22> */
[C---:B0-----:R-:W-:Y:S01]  /*1000*/  IADD3 R23, PT, PT, R27.reuse, UR10, RZ ;  /* 0x0000000a1b177c10 */ /* 0x041fe2000fffe0ff */
[----:B------:R-:W-:-:S04]  /*1010*/  IMAD.WIDE.U32 R14, R27, 0x4, R8 ;  /* 0x000000041b0e7825 */ /* 0x000fc800078e0008 */
[----:B------:R-:W-:-:S04]  /*1020*/  IMAD.WIDE.U32 R6, R23, 0x4, R6 ;  /* 0x0000000417067825 */ /* 0x000fc800078e0006 */
[----:B------:R-:W-:-:S04]  /*1030*/  IMAD.WIDE.U32 R4, R23, 0x4, R4 ;  /* 0x0000000417047825 */ /* 0x000fc800078e0004 */
[----:B--2---:R-:W-:-:S05]  /*1040*/  FADD R17, R12, R21 ;  /* 0x000000150c117221 */ /* 0x004fca0000000000 */
[----:B------:R0:W-:Y:S04]  /*1050*/  STG.E desc[UR8][R14.64], R17 ;  /* 0x000000110e007986 */ /* 0x0001e8000c101908 */
[----:B------:R-:W1:Y:S04]  /*1060*/  LDG.E R6, desc[UR8][R6.64] ;  /* 0x0000000806067981 */ /* 0x000e68000c1e1900 */
[----:B------:R-:W1:Y:S01]  /*1070*/  LDG.E R5, desc[UR8][R4.64] ;  /* 0x0000000804057981 */ /* 0x000e62000c1e1900 */
[----:B------:R-:W-:Y:S01]  /*1080*/  IMAD.WIDE.U32 R8, R23, 0x4, R8 ;  /* 0x0000000417087825 */ /* 0x000fe200078e0008 */
[----:B------:R-:W-:-:S03]  /*1090*/  IADD3 R3, PT, PT, R3, 0x8, RZ ;  /* 0x0000000803037810 */ /* 0x000fc60007ffe0ff */
[----:B-1----:R-:W-:-:S05]  /*10a0*/  FADD R11, R6, R5 ;  /* 0x00000005060b7221 */ /* 0x002fca0000000000 */
[----:B------:R0:W-:Y:S02]  /*10b0*/  STG.E desc[UR8][R8.64], R11 ;  /* 0x0000000b08007986 */ /* 0x0001e4000c101908 */
.L_x_3:
[----:B------:R-:W-:Y:S05]  /*10c0*/  @!P1 EXIT ;  /* 0x000000000000994d */ /* 0x000fea0003800000 */
[----:B------:R-:W-:Y:S01]  /*10d0*/  MOV R2, UR6 ;  /* 0x0000000600027c02 */ /* 0x000fe20008000f00 */
[----:B------:R-:W-:-:S03]  /*10e0*/  ULOP3.LUT UR4, UR11, 0x3, URZ, 0xc0, !UPT ;  /* 0x000000030b047892 */ /* 0x000fc6000f8ec0ff */
[----:B------:R-:W-:-:S03]  /*10f0*/  ISETP.GE.U32.AND P0, PT, R2, 0x4, PT ;  /* 0x000000040200780c */ /* 0x000fc60003f06070 */
[----:B------:R-:W-:-:S10]  /*1100*/  ISETP.NE.AND P1, PT, RZ, UR4, PT ;  /* 0x00000004ff007c0c */ /* 0x000fd4000bf25270 */
[----:B------:R-:W-:Y:S05]  /*1110*/  @!P0 BRA `(.L_x_4) ;  /* 0x0000000000908947 */ /* 0x000fea0003800000 */
[----:B------:R-:W1:Y:S01]  /*1120*/  LDC.64 R6, c[0x0][0x380] ;  /* 0x0000e000ff067b82 */ /* 0x000e620000000a00 */
[----:B0-----:R-:W-:-:S07]  /*1130*/  IMAD R15, R3, UR10, R0 ;  /* 0x0000000a030f7c24 */ /* 0x001fce000f8e0200 */
[----:B------:R-:W0:Y:S08]  /*1140*/  LDC.64 R4, c[0x0][0x388] ;  /* 0x0000e200ff047b82 */ /* 0x000e300000000a00 */
[----:B------:R-:W2:Y:S01]  /*1150*/  LDC.64 R8, c[0x0][0x390] ;  /* 0x0000e400ff087b82 */ /* 0x000ea20000000a00 */
[----:B-1----:R-:W-:-:S06]  /*1160*/  IMAD.WIDE.U32 R10, R15, 0x4, R6 ;  /* 0x000000040f0a7825 */ /* 0x002fcc00078e0006 */
[----:B------:R-:W3:Y:S01]  /*1170*/  LDG.E R10, desc[UR8][R10.64] ;  /* 0x000000080a0a7981 */ /* 0x000ee2000c1e1900 */
[----:B0-----:R-:W-:-:S06]  /*1180*/  IMAD.WIDE.U32 R12, R15, 0x4, R4 ;  /* 0x000000040f0c7825 */ /* 0x001fcc00078e0004 */
        /* <DEDUP_REMOVED lines=29> */
.L_x_4:
[----:B------:R-:W-:Y:S05]  /*1360*/  @!P1 EXIT ;  /* 0x000000000000994d */ /* 0x000fea0003800000 */
[----:B------:R-:W1:Y:S01]  /*1370*/  LDC.64 R12, c[0x0][0x390] ;  /* 0x0000e400ff0c7b82 */ /* 0x000e620000000a00 */
[----:B0-2---:R-:W-:Y:S01]  /*1380*/  IMAD R15, R3, UR10, R0 ;  /* 0x0000000a030f7c24 */ /* 0x005fe2000f8e0200 */
[----:B------:R-:W-:-:S06]  /*1390*/  UIADD3 UR4, UPT, UPT, -UR4, URZ, URZ ;  /* 0x000000ff04047290 */ /* 0x000fcc000fffe1ff */
[----:B------:R-:W0:Y:S08]  /*13a0*/  LDC.64 R8, c[0x0][0x380] ;  /* 0x0000e000ff087b82 */ /* 0x000e300000000a00 */
[----:B------:R-:W2:Y:S02]  /*13b0*/  LDC.64 R10, c[0x0][0x388] ;  /* 0x0000e200ff0a7b82 */ /* 0x000ea40000000a00 */
.L_x_5:
[----:B0-----:R-:W-:-:S04]  /*13c0*/  IMAD.WIDE.U32 R2, R15, 0x4, R8 ;  /* 0x000000040f027825 */ /* 0x001fc800078e0008 */
[C---:B--2---:R-:W-:Y:S02]  /*13d0*/  IMAD.WIDE.U32 R4, R15.reuse, 0x4, R10 ;  /* 0x000000040f047825 */ /* 0x044fe400078e000a */
[----:B------:R-:W2:Y:S04]  /*13e0*/  LDG.E R2, desc[UR8][R2.64] ;  /* 0x0000000802027981 */ /* 0x000ea8000c1e1900 */
[----:B------:R-:W2:Y:S01]  /*13f0*/  LDG.E R5, desc[UR8][R4.64] ;  /* 0x0000000804057981 */ /* 0x000ea2000c1e1900 */
[C---:B-1-3--:R-:W-:Y:S01]  /*1400*/  IMAD.WIDE.U32 R6, R15.reuse, 0x4, R12 ;  /* 0x000000040f067825 */ /* 0x04afe200078e000c */
[----:B------:R-:W-:Y:S01]  /*1410*/  UIADD3 UR4, UPT, UPT, UR4, 0x1, URZ ;  /* 0x0000000104047890 */ /* 0x000fe2000fffe0ff */
[----:B------:R-:W-:-:S03]  /*1420*/  IADD3 R15, PT, PT, R15, UR10, RZ ;  /* 0x0000000a0f0f7c10 */ /* 0x000fc6000fffe0ff */
[----:B------:R-:W-:Y:S01]  /*1430*/  UISETP.NE.AND UP0, UPT, UR4, URZ, UPT ;  /* 0x000000ff0400728c */ /* 0x000fe2000bf05270 */
[----:B--2---:R-:W-:-:S05]  /*1440*/  FADD R17, R2, R5 ;  /* 0x0000000502117221 */ /* 0x004fca0000000000 */
[----:B------:R3:W-:Y:S03]  /*1450*/  STG.E desc[UR8][R6.64], R17 ;  /* 0x0000001106007986 */ /* 0x0007e6000c101908 */
[----:B------:R-:W-:Y:S05]  /*1460*/  BRA.U UP0, `(.L_x_5) ;  /* 0xfffffffd00d47547 */ /* 0x000fea000b83ffff */
[----:B------:R-:W-:Y:S05]  /*1470*/  EXIT ;  /* 0x000000000000794d */ /* 0x000fea0003800000 */
.L_x_6:
        /* <DEDUP_REMOVED lines=16> */
.L_x_9:


//--------------------- .text._Z18sumMatrixOnGPU2D2DPfS_S_ii --------------------------
	.section	.text._Z18sumMatrixOnGPU2D2DPfS_S_ii,"ax",@progbits
	.align	128
        .global         _Z18sumMatrixOnGPU2D2DPfS_S_ii
        .type           _Z18sumMatrixOnGPU2D2DPfS_S_ii,@function
        .size           _Z18sumMatrixOnGPU2D2DPfS_S_ii,(.L_x_10 - _Z18sumMatrixOnGPU2D2DPfS_S_ii)
        .other          _Z18sumMatrixOnGPU2D2DPfS_S_ii,@"STO_CUDA_ENTRY STV_DEFAULT"
_Z18sumMatrixOnGPU2D2DPfS_S_ii:
.text._Z18sumMatrixOnGPU2D2DPfS_S_ii:
[----:B------:R-:W-:Y:S01]  /*0000*/  LDC R1, c[0x0][0x37c] ;  /* 0x0000df00ff017b82 */ /* 0x000fe20000000800 */
[----:B------:R-:W0:Y:S07]  /*0010*/  S2R R2, SR_TID.Y ;  /* 0x0000000000027919 */ /* 0x000e2e0000002200 */
[----:B------:R-:W1:Y:S01]  /*0020*/  LDC R0, c[0x0][0x360] ;  /* 0x0000d800ff007b82 */ /* 0x000e620000000800 */
[----:B------:R-:W2:Y:S01]  /*0030*/  LDCU.64 UR6, c[0x0][0x398] ;  /* 0x00007300ff0677ac */ /* 0x000ea20008000a00 */
[----:B------:R-:W1:Y:S06]  /*0040*/  S2R R5, SR_TID.X ;  /* 0x0000000000057919 */ /* 0x000e6c0000002100 */
[----:B------:R-:W0:Y:S08]  /*0050*/  S2UR UR5, SR_CTAID.Y ;  /* 0x00000000000579c3 */ /* 0x000e300000002600 */
[----:B------:R-:W0:Y:S08]  /*0060*/  LDC R3, c[0x0][0x364] ;  /* 0x0000d900ff037b82 */ /* 0x000e300000000800 */
[----:B------:R-:W1:Y:S01]  /*0070*/  S2UR UR4, SR_CTAID.X ;  /* 0x00000000000479c3 */ /* 0x000e620000002500 */
[----:B0-----:R-:W-:-:S05]  /*0080*/  IMAD R3, R3, UR5, R2 ;  /* 0x0000000503037c24 */ /* 0x001fca000f8e0202 */
[----:B--2---:R-:W-:Y:S01]  /*0090*/  ISETP.GE.AND P0, PT, R3, UR7, PT ;  /* 0x0000000703007c0c */ /* 0x004fe2000bf06270 */
[----:B-1----:R-:W-:-:S04]  /*00a0*/  IMAD R0, R0, UR4, R5 ;  /* 0x0000000400007c24 */ /* 0x002fc8000f8e0205 */
[----:B------:R-:W-:Y:S01]  /*00b0*/  IMAD R9, R3, UR6, R0 ;  /* 0x0000000603097c24 */ /* 0x000fe2000f8e0200 */
[----:B------:R-:W-:-:S13]  /*00c0*/  ISETP.GE.OR P0, PT, R0, UR6, P0 ;  /* 0x0000000600007c0c */ /* 0x000fda0008706670 */
        /* <DEDUP_REMOVED lines=13> */
.L_x_7:
        /* <DEDUP_REMOVED lines=14> */
.L_x_10:


//--------------------- .nv.shared.reserved.0     --------------------------
	.section	.nv.shared.reserved.0,"aw",@nobits
	.weak		__nv_reservedSMEM_offset_0_alias
	.size		__nv_reservedSMEM_offset_0_alias, 0, 64
	.other		__nv_reservedSMEM_offset_0_alias,@"STO_CUDA_RESERVED_SHARED STV_DEFAULT"
__nv_reservedSMEM_offset_0_alias:
	.zero		0
	.zero		64


//--------------------- .nv.constant0._Z18sumMatrixOnGPU2D1DPfS_S_ii --------------------------
	.section	.nv.constant0._Z18sumMatrixOnGPU2D1DPfS_S_ii,"a",@progbits
	.sectionflags	@""
	.align	4
.nv.constant0._Z18sumMatrixOnGPU2D1DPfS_S_ii:
	.zero		928


//--------------------- .nv.constant0._Z18sumMatrixOnGPU1D1DPfS_S_ii --------------------------
	.section	.nv.constant0._Z18sumMatrixOnGPU1D1DPfS_S_ii,"a",@progbits
	.sectionflags	@""
	.align	4
.nv.constant0._Z18sumMatrixOnGPU1D1DPfS_S_ii:
	.zero		928


//--------------------- .nv.constant0._Z18sumMatrixOnGPU2D2DPfS_S_ii --------------------------
	.section	.nv.constant0._Z18sumMatrixOnGPU2D2DPfS_S_ii,"a",@progbits
	.sectionflags	@""
	.align	4
.nv.constant0._Z18sumMatrixOnGPU2D2DPfS_S_ii:
	.zero		928


//--------------------- SYMBOLS --------------------------

	.type		.nv.reservedSmem.offset0,@object
	.size		.nv.reservedSmem.offset0,0x4
